//
// Generated by NVIDIA NVVM Compiler
//
// Compiler Build ID: CL-36424714
// Cuda compilation tools, release 13.0, V13.0.88
// Based on NVVM 20.0.0
//

.version 9.0
.target sm_100
.address_size 64

	// .globl	_Z8initDataPfii

.visible .entry _Z8initDataPfii(
	.param .u64 .ptr .align 1 _Z8initDataPfii_param_0,
	.param .u32 _Z8initDataPfii_param_1,
	.param .u32 _Z8initDataPfii_param_2
)
{
	.reg .pred 	%p<2>;
	.reg .b32 	%r<7>;
	.reg .b32 	%f<4>;
	.reg .b64 	%rd<5>;

	ld.param.u64 	%rd1, [_Z8initDataPfii_param_0];
	ld.param.u32 	%r2, [_Z8initDataPfii_param_1];
	ld.param.u32 	%r3, [_Z8initDataPfii_param_2];
	mov.u32 	%r4, %tid.x;
	mov.u32 	%r5, %ctaid.x;
	mov.u32 	%r6, %ntid.x;
	mad.lo.s32 	%r1, %r5, %r6, %r4;
	setp.ge.s32 	%p1, %r1, %r3;
	@%p1 bra 	$L__BB0_2;
	cvta.to.global.u64 	%rd2, %rd1;
	cvt.rn.f32.s32 	%f1, %r2;
	cvt.rn.f32.s32 	%f2, %r1;
	fma.rn.f32 	%f3, %f2, 0f3DCCCCCD, %f1;
	mul.wide.s32 	%rd3, %r1, 4;
	add.s64 	%rd4, %rd2, %rd3;
	st.global.f32 	[%rd4], %f3;
$L__BB0_2:
	ret;

}


// ===== COMPILED SASS (sm_100) =====

	.target	sm_100

	.elftype	@"ET_EXEC"


//--------------------- .note.nv.tkinfo           --------------------------
	.section	.note.nv.tkinfo,"",@"SHT_NOTE"
	.sectionflags	@"SHF_NOTE_NV_TKINFO"
	.tkinfo
        /*0018*/ 	.word	0x00000002
        /*0030*/ 	.string	""
        /*0030*/ 	.string	"ptxas"
        /*0030*/ 	.string	"Cuda compilation tools, release 13.0, V13.0.88"
        /*0030*/ 	.string	"Build cuda_13.0.r13.0/compiler.36424714_0"
        /*0030*/ 	.string	"-arch sm_100 -m 64 "



//--------------------- .note.nv.cuinfo           --------------------------
	.section	.note.nv.cuinfo,"",@"SHT_NOTE"
	.sectionflags	@"SHF_NOTE_NV_CUINFO"
        /*0018*/ 	.short	0x0002
        /*001a*/ 	.short	0x0064
        /*001c*/ 	.short	0x0082
	.zero		2


//--------------------- .nv.info                  --------------------------
	.section	.nv.info,"",@"SHT_CUDA_INFO"
	.align	4


	//----- nvinfo : EIATTR_REGCOUNT
	.align		4
        /*0000*/ 	.byte	0x04, 0x2f
        /*0002*/ 	.short	(.L_1 - .L_0)
	.align		4
.L_0:
        /*0004*/ 	.word	index@(_Z8initDataPfii)
        /*0008*/ 	.word	0x0000000a


	//----- nvinfo : EIATTR_FRAME_SIZE
	.align		4
.L_1:
        /*000c*/ 	.byte	0x04, 0x11
        /*000e*/ 	.short	(.L_3 - .L_2)
	.align		4
.L_2:
        /*0010*/ 	.word	index@(_Z8initDataPfii)
        /*0014*/ 	.word	0x00000000


	//----- nvinfo : EIATTR_MIN_STACK_SIZE
	.align		4
.L_3:
        /*0018*/ 	.byte	0x04, 0x12
        /*001a*/ 	.short	(.L_5 - .L_4)
	.align		4
.L_4:
        /*001c*/ 	.word	index@(_Z8initDataPfii)
        /*0020*/ 	.word	0x00000000
.L_5:


//--------------------- .nv.compat                --------------------------
	.section	.nv.compat,"",@"SHT_CUDA_COMPAT_INFO"
	.align	4
        /*0000*/ 	.byte	0x02, 0x09, 0x00, 0x00, 0x02, 0x02, 0x01, 0x00, 0x02, 0x05, 0x05, 0x00, 0x03, 0x07, 0x01, 0x01
        /*0010*/ 	.byte	0x02, 0x03, 0x00, 0x00, 0x02, 0x06, 0x01, 0x00, 0x04, 0x0b, 0x08, 0x00, 0x09, 0x00, 0x00, 0x00
        /*0020*/ 	.byte	0x00, 0x00, 0x00, 0x00


//--------------------- .nv.info._Z8initDataPfii  --------------------------
	.section	.nv.info._Z8initDataPfii,"",@"SHT_CUDA_INFO"
	.sectionflags	@""
	.align	4


	//----- nvinfo : EIATTR_CUDA_API_VERSION
	.align		4
        /*0000*/ 	.byte	0x04, 0x37
        /*0002*/ 	.short	(.L_7 - .L_6)
.L_6:
        /*0004*/ 	.word	0x00000082


	//----- nvinfo : EIATTR_KPARAM_INFO
	.align		4
.L_7:
        /*0008*/ 	.byte	0x04, 0x17
        /*000a*/ 	.short	(.L_9 - .L_8)
.L_8:
        /*000c*/ 	.word	0x00000000
        /*0010*/ 	.short	0x0002
        /*0012*/ 	.short	0x000c
        /*0014*/ 	.byte	0x00, 0xf0, 0x11, 0x00


	//----- nvinfo : EIATTR_KPARAM_INFO
	.align		4
.L_9:
        /*0018*/ 	.byte	0x04, 0x17
        /*001a*/ 	.short	(.L_11 - .L_10)
.L_10:
        /*001c*/ 	.word	0x00000000
        /*0020*/ 	.short	0x0001
        /*0022*/ 	.short	0x0008
        /*0024*/ 	.byte	0x00, 0xf0, 0x11, 0x00


	//----- nvinfo : EIATTR_KPARAM_INFO
	.align		4
.L_11:
        /*0028*/ 	.byte	0x04, 0x17
        /*002a*/ 	.short	(.L_13 - .L_12)
.L_12:
        /*002c*/ 	.word	0x00000000
        /*0030*/ 	.short	0x0000
        /*0032*/ 	.short	0x0000
        /*0034*/ 	.byte	0x00, 0xf5, 0x21, 0x00


	//----- nvinfo : EIATTR_SPARSE_MMA_MASK
	.align		4
.L_13:
        /*0038*/ 	.byte	0x03, 0x50
        /*003a*/ 	.short	0x0000


	//----- nvinfo : EIATTR_MAXREG_COUNT
	.align		4
        /*003c*/ 	.byte	0x03, 0x1b
        /*003e*/ 	.short	0x00ff


	//----- nvinfo : EIATTR_MERCURY_ISA_VERSION
	.align		4
        /*0040*/ 	.byte	0x03, 0x5f
        /*0042*/ 	.short	0x0101


	//----- nvinfo : EIATTR_VRC_CTA_INIT_COUNT
	.align		4
        /*0044*/ 	.byte	0x02, 0x4a
	.zero		1
	.zero		1


	//----- nvinfo : EIATTR_EXIT_INSTR_OFFSETS
	.align		4
        /*0048*/ 	.byte	0x04, 0x1c
        /*004a*/ 	.short	(.L_15 - .L_14)


	//   ....[0]....
.L_14:
        /*004c*/ 	.word	0x00000070


	//   ....[1]....
        /*0050*/ 	.word	0x00000100


	//----- nvinfo : EIATTR_CBANK_PARAM_SIZE
	.align		4
.L_15:
        /*0054*/ 	.byte	0x03, 0x19
        /*0056*/ 	.short	0x0010


	//----- nvinfo : EIATTR_PARAM_CBANK
	.align		4
        /*0058*/ 	.byte	0x04, 0x0a
        /*005a*/ 	.short	(.L_17 - .L_16)
	.align		4
.L_16:
        /*005c*/ 	.word	index@(.nv.constant0._Z8initDataPfii)
        /*0060*/ 	.short	0x0380
        /*0062*/ 	.short	0x0010


	//----- nvinfo : EIATTR_SW_WAR
	.align		4
.L_17:
        /*0064*/ 	.byte	0x04, 0x36
        /*0066*/ 	.short	(.L_19 - .L_18)
.L_18:
        /*0068*/ 	.word	0x00000008
.L_19:


//--------------------- .nv.callgraph             --------------------------
	.section	.nv.callgraph,"",@"SHT_CUDA_CALLGRAPH"
	.align	4
	.sectionentsize	8
	.align		4
        /*0000*/ 	.word	0x00000000
	.align		4
        /*0004*/ 	.word	0xffffffff
	.align		4
        /*0008*/ 	.word	0x00000000
	.align		4
        /*000c*/ 	.word	0xfffffffe
	.align		4
        /*0010*/ 	.word	0x00000000
	.align		4
        /*0014*/ 	.word	0xfffffffd
	.align		4
        /*0018*/ 	.word	0x00000000
	.align		4
        /*001c*/ 	.word	0xfffffffc


//--------------------- .text._Z8initDataPfii     --------------------------
	.section	.text._Z8initDataPfii,"ax",@progbits
	.align	128
        .global         _Z8initDataPfii
        .type           _Z8initDataPfii,@function
        .size           _Z8initDataPfii,(.L_x_1 - _Z8initDataPfii)
        .other          _Z8initDataPfii,@"STO_CUDA_ENTRY STV_DEFAULT"
_Z8initDataPfii:
.text._Z8initDataPfii:
[----:B------:R-:W-:Y:S01]  /*0000*/  LDC R1, c[0x0][0x37c] ;  /* 0x0000df00ff017b82 */ /* 0x000fe20000000800 */
[----:B------:R-:W0:Y:S07]  /*0010*/  S2R R5, SR_TID.X ;  /* 0x0000000000057919 */ /* 0x000e2e0000002100 */
[----:B------:R-:W0:Y:S01]  /*0020*/  S2UR UR4, SR_CTAID.X ;  /* 0x00000000000479c3 */ /* 0x000e220000002500 */
[----:B------:R-:W1:Y:S07]  /*0030*/  LDCU UR5, c[0x0][0x38c] ;  /* 0x00007180ff0577ac */ /* 0x000e6e0008000800 */
[----:B------:R-:W0:Y:S02]  /*0040*/  LDC R0, c[0x0][0x360] ;  /* 0x0000d800ff007b82 */ /* 0x000e240000000800 */
[----:B0-----:R-:W-:-:S05]  /*0050*/  IMAD R5, R0, UR4, R5 ;  /* 0x0000000400057c24 */ /* 0x001fca000f8e0205 */
[----:B-1----:R-:W-:-:S13]  /*0060*/  ISETP.GE.AND P0, PT, R5, UR5, PT ;  /* 0x0000000505007c0c */ /* 0x002fda000bf06270 */
[----:B------:R-:W-:Y:S05]  /*0070*/  @P0 EXIT ;  /* 0x000000000000094d */ /* 0x000fea0003800000 */
[----:B------:R-:W0:Y:S01]  /*0080*/  LDC.64 R2, c[0x0][0x380] ;  /* 0x0000e000ff027b82 */ /* 0x000e220000000a00 */
[----:B------:R-:W1:Y:S01]  /*0090*/  LDCU UR6, c[0x0][0x388] ;  /* 0x00007100ff0677ac */ /* 0x000e620008000800 */
[----:B------:R-:W-:Y:S01]  /*00a0*/  I2FP.F32.S32 R7, R5 ;  /* 0x0000000500077245 */ /* 0x000fe20000201400 */
[----:B------:R-:W2:Y:S01]  /*00b0*/  LDCU.64 UR4, c[0x0][0x358] ;  /* 0x00006b00ff0477ac */ /* 0x000ea20008000a00 */
[----:B-1----:R-:W-:Y:S01]  /*00c0*/  I2FP.F32.S32 R0, UR6 ;  /* 0x0000000600007c45 */ /* 0x002fe20008201400 */
[----:B0-----:R-:W-:-:S04]  /*00d0*/  IMAD.WIDE R2, R5, 0x4, R2 ;  /* 0x0000000405027825 */ /* 0x001fc800078e0202 */
[----:B------:R-:W-:-:S05]  /*00e0*/  FFMA R7, R7, 0.10000000149011611938, R0 ;  /* 0x3dcccccd07077823 */ /* 0x000fca0000000000 */
[----:B--2---:R-:W-:Y:S01]  /*00f0*/  STG.E desc[UR4][R2.64], R7 ;  /* 0x0000000702007986 */ /* 0x004fe2000c101904 */
[----:B------:R-:W-:Y:S05]  /*0100*/  EXIT ;  /* 0x000000000000794d */ /* 0x000fea0003800000 */
.L_x_0:
[----:B------:R-:W-:-:S00]  /*0110*/  BRA `(.L_x_0) ;  /* 0xfffffffc00fc7947 */ /* 0x000fc0000383ffff */
[----:B------:R-:W-:-:S00]  /*0120*/  NOP ;  /* 0x0000000000007918 */ /* 0x000fc00000000000 */
        /* <DEDUP_REMOVED lines=13> */
.L_x_1:


//--------------------- .nv.shared.reserved.0     --------------------------
	.section	.nv.shared.reserved.0,"aw",@nobits
	.weak		__nv_reservedSMEM_offset_0_alias
	.size		__nv_reservedSMEM_offset_0_alias, 0, 64
	.other		__nv_reservedSMEM_offset_0_alias,@"STO_CUDA_RESERVED_SHARED STV_DEFAULT"
__nv_reservedSMEM_offset_0_alias:
	.zero		0
	.zero		64


//--------------------- .nv.constant0._Z8initDataPfii --------------------------
	.section	.nv.constant0._Z8initDataPfii,"a",@progbits
	.sectionflags	@""
	.align	4
.nv.constant0._Z8initDataPfii:
	.zero		912


//--------------------- SYMBOLS --------------------------

	.type		.nv.reservedSmem.offset0,@object
	.size		.nv.reservedSmem.offset0,0x4
